	.headerflags	@"EF_CUDA_TEXMODE_UNIFIED EF_CUDA_64BIT_ADDRESS EF_CUDA_ACCELERATORS EF_CUDA_SM90 EF_CUDA_VIRTUAL_SM(EF_CUDA_SM90)"
	.elftype	@"ET_EXEC"


//--------------------- .nv.info                  --------------------------
	.section	.nv.info,"",@"SHT_CUDA_INFO"
	.align	4


	//----- nvinfo : EIATTR_REGCOUNT
	.align		4
        /*0000*/ 	.byte	0x04, 0x2f
        /*0002*/ 	.short	(.L_3 - .L_2)
	.align		4
.L_2:
        /*0004*/ 	.word	index@(triton_poi_fused__native_batch_norm_legit_no_training_cat_relu_29)
        /*0008*/ 	.word	0x00000015


	//----- nvinfo : EIATTR_MIN_STACK_SIZE
	.align		4
.L_3:
        /*000c*/ 	.byte	0x04, 0x12
        /*000e*/ 	.short	(.L_5 - .L_4)
	.align		4
.L_4:
        /*0010*/ 	.word	index@(triton_poi_fused__native_batch_norm_legit_no_training_cat_relu_29)
        /*0014*/ 	.word	0x00000000


	//----- nvinfo : EIATTR_FRAME_SIZE
	.align		4
.L_5:
        /*0018*/ 	.byte	0x04, 0x11
        /*001a*/ 	.short	(.L_7 - .L_6)
	.align		4
.L_6:
        /*001c*/ 	.word	index@(triton_poi_fused__native_batch_norm_legit_no_training_cat_relu_29)
        /*0020*/ 	.word	0x00000000


	//----- nvinfo : EIATTR_MIN_STACK_SIZE
	.align		4
.L_7:
        /*0024*/ 	.byte	0x04, 0x12
        /*0026*/ 	.short	(.L_9 - .L_8)
	.align		4
.L_8:
        /*0028*/ 	.word	index@(triton_poi_fused__native_batch_norm_legit_no_training_cat_relu_29)
        /*002c*/ 	.word	0x00000000
.L_9:


//--------------------- .nv.info.triton_poi_fused__native_batch_norm_legit_no_training_cat_relu_29 --------------------------
	.section	.nv.info.triton_poi_fused__native_batch_norm_legit_no_training_cat_relu_29,"",@"SHT_CUDA_INFO"
	.sectionflags	@""
	.align	4


	//----- nvinfo : EIATTR_CUDA_API_VERSION
	.align		4
        /*0000*/ 	.byte	0x04, 0x37
        /*0002*/ 	.short	(.L_11 - .L_10)
.L_10:
        /*0004*/ 	.word	0x0000007c


	//----- nvinfo : EIATTR_KPARAM_INFO
	.align		4
.L_11:
        /*0008*/ 	.byte	0x04, 0x17
        /*000a*/ 	.short	(.L_13 - .L_12)
.L_12:
        /*000c*/ 	.word	0x00000000
        /*0010*/ 	.short	0x0008
        /*0012*/ 	.short	0x0040
        /*0014*/ 	.byte	0x00, 0xf0, 0x11, 0x00


	//----- nvinfo : EIATTR_KPARAM_INFO
	.align		4
.L_13:
        /*0018*/ 	.byte	0x04, 0x17
        /*001a*/ 	.short	(.L_15 - .L_14)
.L_14:
        /*001c*/ 	.word	0x00000000
        /*0020*/ 	.short	0x0007
        /*0022*/ 	.short	0x0038
        /*0024*/ 	.byte	0x00, 0xf4, 0x21, 0x00


	//----- nvinfo : EIATTR_KPARAM_INFO
	.align		4
.L_15:
        /*0028*/ 	.byte	0x04, 0x17
        /*002a*/ 	.short	(.L_17 - .L_16)
.L_16:
        /*002c*/ 	.word	0x00000000
        /*0030*/ 	.short	0x0006
        /*0032*/ 	.short	0x0030
        /*0034*/ 	.byte	0x00, 0xf4, 0x21, 0x00


	//----- nvinfo : EIATTR_KPARAM_INFO
	.align		4
.L_17:
        /*0038*/ 	.byte	0x04, 0x17
        /*003a*/ 	.short	(.L_19 - .L_18)
.L_18:
        /*003c*/ 	.word	0x00000000
        /*0040*/ 	.short	0x0005
        /*0042*/ 	.short	0x0028
        /*0044*/ 	.byte	0x00, 0xf4, 0x21, 0x00


	//----- nvinfo : EIATTR_KPARAM_INFO
	.align		4
.L_19:
        /*0048*/ 	.byte	0x04, 0x17
        /*004a*/ 	.short	(.L_21 - .L_20)
.L_20:
        /*004c*/ 	.word	0x00000000
        /*0050*/ 	.short	0x0004
        /*0052*/ 	.short	0x0020
        /*0054*/ 	.byte	0x00, 0xf4, 0x21, 0x00


	//----- nvinfo : EIATTR_KPARAM_INFO
	.align		4
.L_21:
        /*0058*/ 	.byte	0x04, 0x17
        /*005a*/ 	.short	(.L_23 - .L_22)
.L_22:
        /*005c*/ 	.word	0x00000000
        /*0060*/ 	.short	0x0003
        /*0062*/ 	.short	0x0018
        /*0064*/ 	.byte	0x00, 0xf4, 0x21, 0x00


	//----- nvinfo : EIATTR_KPARAM_INFO
	.align		4
.L_23:
        /*0068*/ 	.byte	0x04, 0x17
        /*006a*/ 	.short	(.L_25 - .L_24)
.L_24:
        /*006c*/ 	.word	0x00000000
        /*0070*/ 	.short	0x0002
        /*0072*/ 	.short	0x0010
        /*0074*/ 	.byte	0x00, 0xf4, 0x21, 0x00


	//----- nvinfo : EIATTR_KPARAM_INFO
	.align		4
.L_25:
        /*0078*/ 	.byte	0x04, 0x17
        /*007a*/ 	.short	(.L_27 - .L_26)
.L_26:
        /*007c*/ 	.word	0x00000000
        /*0080*/ 	.short	0x0001
        /*0082*/ 	.short	0x0008
        /*0084*/ 	.byte	0x00, 0xf4, 0x21, 0x00


	//----- nvinfo : EIATTR_KPARAM_INFO
	.align		4
.L_27:
        /*0088*/ 	.byte	0x04, 0x17
        /*008a*/ 	.short	(.L_29 - .L_28)
.L_28:
        /*008c*/ 	.word	0x00000000
        /*0090*/ 	.short	0x0000
        /*0092*/ 	.short	0x0000
        /*0094*/ 	.byte	0x00, 0xf4, 0x21, 0x00


	//----- nvinfo : EIATTR_SPARSE_MMA_MASK
	.align		4
.L_29:
        /*0098*/ 	.byte	0x03, 0x50
        /*009a*/ 	.short	0x0000


	//----- nvinfo : EIATTR_MAXREG_COUNT
	.align		4
        /*009c*/ 	.byte	0x03, 0x1b
        /*009e*/ 	.short	0x00ff


	//----- nvinfo : EIATTR_EXIT_INSTR_OFFSETS
	.align		4
        /*00a0*/ 	.byte	0x04, 0x1c
        /*00a2*/ 	.short	(.L_31 - .L_30)


	//   ....[0]....
.L_30:
        /*00a4*/ 	.word	0x00000490


	//----- nvinfo : EIATTR_REQNTID
	.align		4
.L_31:
        /*00a8*/ 	.byte	0x04, 0x10
        /*00aa*/ 	.short	(.L_33 - .L_32)
.L_32:
        /*00ac*/ 	.word	0x00000080
        /*00b0*/ 	.word	0x00000001
        /*00b4*/ 	.word	0x00000001


	//----- nvinfo : EIATTR_CBANK_PARAM_SIZE
	.align		4
.L_33:
        /*00b8*/ 	.byte	0x03, 0x19
        /*00ba*/ 	.short	0x0044


	//----- nvinfo : EIATTR_PARAM_CBANK
	.align		4
        /*00bc*/ 	.byte	0x04, 0x0a
        /*00be*/ 	.short	(.L_35 - .L_34)
	.align		4
.L_34:
        /*00c0*/ 	.word	index@(.nv.constant0.triton_poi_fused__native_batch_norm_legit_no_training_cat_relu_29)
        /*00c4*/ 	.short	0x0210
        /*00c6*/ 	.short	0x0044


	//----- nvinfo : EIATTR_SW_WAR
	.align		4
.L_35:
        /*00c8*/ 	.byte	0x04, 0x36
        /*00ca*/ 	.short	(.L_37 - .L_36)
.L_36:
        /*00cc*/ 	.word	0x00000008
.L_37:


//--------------------- .nv.callgraph             --------------------------
	.section	.nv.callgraph,"",@"SHT_CUDA_CALLGRAPH"
	.align	4
	.sectionentsize	8
	.align		4
        /*0000*/ 	.word	0x00000000
	.align		4
        /*0004*/ 	.word	0xffffffff
	.align		4
        /*0008*/ 	.word	0x00000000
	.align		4
        /*000c*/ 	.word	0xfffffffe
	.align		4
        /*0010*/ 	.word	0x00000000
	.align		4
        /*0014*/ 	.word	0xfffffffd
	.align		4
        /*0018*/ 	.word	0x00000000
	.align		4
        /*001c*/ 	.word	0xfffffffc


//--------------------- .nv.constant4             --------------------------
	.section	.nv.constant4,"a",@progbits
	.align	8
	.align		8
.nv.constant4:
        /*0000*/ 	.dword	_$_str
	.align		8
        /*0008*/ 	.dword	_$_str_$_2


//--------------------- .text.triton_poi_fused__native_batch_norm_legit_no_training_cat_relu_29 --------------------------
	.section	.text.triton_poi_fused__native_batch_norm_legit_no_training_cat_relu_29,"ax",@progbits
	.align	128
        .global         triton_poi_fused__native_batch_norm_legit_no_training_cat_relu_29
        .type           triton_poi_fused__native_batch_norm_legit_no_training_cat_relu_29,@function
        .size           triton_poi_fused__native_batch_norm_legit_no_training_cat_relu_29,(.L_x_1 - triton_poi_fused__native_batch_norm_legit_no_training_cat_relu_29)
        .other          triton_poi_fused__native_batch_norm_legit_no_training_cat_relu_29,@"STO_CUDA_ENTRY STV_DEFAULT"
triton_poi_fused__native_batch_norm_legit_no_training_cat_relu_29:
.text.triton_poi_fused__native_batch_norm_legit_no_training_cat_relu_29:
[----:B------:R-:W-:Y:S01]  /*0000*/  LDC R1, c[0x0][0x28] ;  /* 0x00000a00ff017b82 */ /* 0x000fe20000000800 */
[----:B------:R-:W1:Y:S07]  /*0010*/  S2R R0, SR_TID.X ;  /* 0x0000000000007919 */ /* 0x000e6e0000002100 */
[----:B------:R-:W2:Y:S01]  /*0020*/  LDC.64 R8, c[0x0][0x228] ;  /* 0x00008a00ff087b82 */ /* 0x000ea20000000a00 */
[----:B------:R-:W-:Y:S01]  /*0030*/  ULDC.64 UR4, c[0x0][0x208] ;  /* 0x0000820000047ab9 */ /* 0x000fe20000000a00 */
[----:B------:R-:W-:Y:S01]  /*0040*/  ULDC.64 UR6, c[0x0][0x218] ;  /* 0x0000860000067ab9 */ /* 0x000fe20000000a00 */
[----:B------:R-:W3:Y:S01]  /*0050*/  S2R R3, SR_CTAID.X ;  /* 0x0000000000037919 */ /* 0x000ee20000002500 */
[----:B-1----:R-:W-:-:S05]  /*0060*/  LOP3.LUT R0, R0, 0x7f, RZ, 0xc0, !PT ;  /* 0x0000007f00007812 */ /* 0x002fca00078ec0ff */
[----:B---3--:R-:W-:-:S05]  /*0070*/  IMAD R0, R3, 0x80, R0 ;  /* 0x0000008003007824 */ /* 0x008fca00078e0200 */
[----:B------:R-:W-:-:S04]  /*0080*/  SHF.R.S32.HI R3, RZ, 0x1f, R0 ;  /* 0x0000001fff037819 */ /* 0x000fc80000011400 */
[----:B------:R-:W-:-:S04]  /*0090*/  LEA.HI R4, R3, R0, RZ, 0x4 ;  /* 0x0000000003047211 */ /* 0x000fc800078f20ff */
[----:B------:R-:W-:-:S05]  /*00a0*/  SHF.R.S32.HI R2, RZ, 0x4, R4 ;  /* 0x00000004ff027819 */ /* 0x000fca0000011404 */
[----:B------:R-:W-:-:S05]  /*00b0*/  IMAD.HI R3, R2, 0x2aaaaaab, RZ ;  /* 0x2aaaaaab02037827 */ /* 0x000fca00078e02ff */
[----:B------:R-:W-:-:S04]  /*00c0*/  SHF.R.U32.HI R6, RZ, 0x1f, R3 ;  /* 0x0000001fff067819 */ /* 0x000fc80000011603 */
[----:B------:R-:W-:Y:S01]  /*00d0*/  LEA.HI R3, R3, R6, RZ, 0x1a ;  /* 0x0000000603037211 */ /* 0x000fe200078fd0ff */
[----:B------:R-:W-:Y:S01]  /*00e0*/  IMAD.HI R10, R0, 0x2aaaaaab, RZ ;  /* 0x2aaaaaab000a7827 */ /* 0x000fe200078e02ff */
[----:B------:R-:W-:Y:S01]  /*00f0*/  LOP3.LUT R5, R4, 0xfffffff0, RZ, 0xc0, !PT ;  /* 0xfffffff004057812 */ /* 0x000fe200078ec0ff */
[----:B------:R-:W1:Y:S02]  /*0100*/  LDC.64 R6, c[0x0][0x210] ;  /* 0x00008400ff067b82 */ /* 0x000e640000000a00 */
[----:B------:R-:W-:-:S04]  /*0110*/  IMAD R2, R3, -0x180, R2 ;  /* 0xfffffe8003027824 */ /* 0x000fc800078e0202 */
[----:B--2---:R-:W-:-:S05]  /*0120*/  IMAD.WIDE R8, R2, 0x4, R8 ;  /* 0x0000000402087825 */ /* 0x004fca00078e0208 */
[----:B------:R2:W3:Y:S01]  /*0130*/  LDG.E.EL R3, desc[UR4][R8.64] ;  /* 0x0000000408037981 */ /* 0x0004e2000c2e1900 */
[----:B------:R-:W-:Y:S01]  /*0140*/  SHF.R.U32.HI R11, RZ, 0x1f, R10 ;  /* 0x0000001fff0b7819 */ /* 0x000fe2000001160a */
[C---:B------:R-:W-:Y:S01]  /*0150*/  IMAD.SHL.U32 R13, R2.reuse, 0x10, RZ ;  /* 0x00000010020d7824 */ /* 0x040fe200078e00ff */
[----:B------:R-:W-:Y:S02]  /*0160*/  ISETP.GE.AND P0, PT, R2, 0x160, PT ;  /* 0x000001600200780c */ /* 0x000fe40003f06270 */
[----:B------:R-:W-:Y:S01]  /*0170*/  LEA.HI.SX32 R11, R10, R11, 0x16 ;  /* 0x0000000b0a0b7211 */ /* 0x000fe200078fb2ff */
[----:B------:R-:W-:Y:S02]  /*0180*/  IMAD.IADD R10, R0, 0x1, -R5 ;  /* 0x00000001000a7824 */ /* 0x000fe400078e0a05 */
[----:B------:R-:W4:Y:S02]  /*0190*/  LDC.64 R4, c[0x0][0x220] ;  /* 0x00008800ff047b82 */ /* 0x000f240000000a00 */
[C---:B------:R-:W-:Y:S01]  /*01a0*/  IMAD.SHL.U32 R14, R11.reuse, 0x200, RZ ;  /* 0x000002000b0e7824 */ /* 0x040fe200078e00ff */
[----:B--2---:R-:W-:Y:S01]  /*01b0*/  SHF.R.S32.HI R8, RZ, 0x1f, R13 ;  /* 0x0000001fff087819 */ /* 0x004fe2000001140d */
[----:B------:R-:W-:-:S03]  /*01c0*/  IMAD R12, R11, -0x1800, R0 ;  /* 0xffffe8000b0c7824 */ /* 0x000fc600078e0200 */
[----:B------:R-:W-:Y:S01]  /*01d0*/  IADD3 R15, P1, P2, R13, R10, R14 ;  /* 0x0000000a0d0f7210 */ /* 0x000fe20007a3e00e */
[----:B------:R-:W-:Y:S01]  /*01e0*/  IMAD R13, R11, 0x1600, R12 ;  /* 0x000016000b0d7824 */ /* 0x000fe200078e020c */
[----:B------:R-:W-:Y:S02]  /*01f0*/  SHF.R.S32.HI R9, RZ, 0x1f, R14 ;  /* 0x0000001fff097819 */ /* 0x000fe4000001140e */
[----:B------:R-:W-:Y:S01]  /*0200*/  SHF.R.S32.HI R10, RZ, 0x1f, R10 ;  /* 0x0000001fff0a7819 */ /* 0x000fe2000001140a */
[----:B-1----:R-:W-:Y:S01]  /*0210*/  IMAD.WIDE R12, R13, 0x4, R6 ;  /* 0x000000040d0c7825 */ /* 0x002fe200078e0206 */
[----:B------:R-:W-:Y:S02]  /*0220*/  CS2R R6, SRZ ;  /* 0x0000000000067805 */ /* 0x000fe4000001ff00 */
[----:B------:R-:W-:Y:S02]  /*0230*/  IADD3.X R16, R8, R10, R9, P1, P2 ;  /* 0x0000000a08107210 */ /* 0x000fe40000fe4409 */
[----:B------:R-:W1:Y:S01]  /*0240*/  LDC.64 R10, c[0x0][0x230] ;  /* 0x00008c00ff0a7b82 */ /* 0x000e620000000a00 */
[----:B------:R-:W-:Y:S01]  /*0250*/  ISETP.GT.AND P1, PT, R2, 0x15f, PT ;  /* 0x0000015f0200780c */ /* 0x000fe20003f24270 */
[----:B------:R-:W2:Y:S01]  /*0260*/  @!P0 LDG.E R7, desc[UR4][R12.64] ;  /* 0x000000040c078981 */ /* 0x000ea2000c1e1900 */
[----:B------:R-:W-:-:S04]  /*0270*/  LEA R14, P2, R15, UR6, 0x2 ;  /* 0x000000060f0e7c11 */ /* 0x000fc8000f8410ff */
[----:B------:R-:W-:Y:S01]  /*0280*/  LEA.HI.X R15, R15, UR7, R16, 0x2, P2 ;  /* 0x000000070f0f7c11 */ /* 0x000fe200090f1410 */
[----:B------:R-:W5:Y:S01]  /*0290*/  LDC.64 R8, c[0x0][0x238] ;  /* 0x00008e00ff087b82 */ /* 0x000f620000000a00 */
[----:B----4-:R-:W-:-:S05]  /*02a0*/  IMAD.WIDE R4, R2, 0x4, R4 ;  /* 0x0000000402047825 */ /* 0x010fca00078e0204 */
[----:B------:R-:W4:Y:S04]  /*02b0*/  @P1 LDG.E R6, desc[UR4][R14.64+-0x5800] ;  /* 0xffa800040e061981 */ /* 0x000f28000c1e1900 */
[----:B------:R1:W4:Y:S02]  /*02c0*/  LDG.E.EL R16, desc[UR4][R4.64] ;  /* 0x0000000404107981 */ /* 0x000324000c2e1900 */
[C---:B-1----:R-:W-:Y:S01]  /*02d0*/  IMAD.WIDE R10, R2.reuse, 0x4, R10 ;  /* 0x00000004020a7825 */ /* 0x042fe200078e020a */
[----:B0-----:R-:W0:Y:S05]  /*02e0*/  LDC.64 R4, c[0x0][0x240] ;  /* 0x00009000ff047b82 */ /* 0x001e2a0000000a00 */
[----:B------:R1:W4:Y:S01]  /*02f0*/  LDG.E.EL R10, desc[UR4][R10.64] ;  /* 0x000000040a0a7981 */ /* 0x000322000c2e1900 */
[----:B-----5:R-:W-:-:S06]  /*0300*/  IMAD.WIDE R8, R2, 0x4, R8 ;  /* 0x0000000402087825 */ /* 0x020fcc00078e0208 */
[----:B------:R-:W5:Y:S01]  /*0310*/  LDG.E.EL R9, desc[UR4][R8.64] ;  /* 0x0000000408097981 */ /* 0x000f62000c2e1900 */
[----:B------:R-:W-:Y:S02]  /*0320*/  IMAD.MOV.U32 R2, RZ, RZ, 0x3e800000 ;  /* 0x3e800000ff027424 */ /* 0x000fe400078e00ff */
[----:B0-----:R-:W-:-:S04]  /*0330*/  IMAD.WIDE R4, R0, 0x4, R4 ;  /* 0x0000000400047825 */ /* 0x001fc800078e0204 */
[----:B---3--:R-:W-:-:S04]  /*0340*/  FADD R17, R3, 9.9999997473787516356e-06 ;  /* 0x3727c5ac03117421 */ /* 0x008fc80000000000 */
[----:B------:R-:W0:Y:S02]  /*0350*/  MUFU.SQRT R18, R17 ;  /* 0x0000001100127308 */ /* 0x000e240000002000 */
[C---:B0-----:R-:W-:Y:S02]  /*0360*/  FSETP.GT.AND P2, PT, R18.reuse, 8.50705917302346158658e+37, PT ;  /* 0x7e8000001200780b */ /* 0x041fe40003f44000 */
[----:B------:R-:W-:-:S11]  /*0370*/  FSETP.GEU.AND P3, PT, R18, 1.175494350822287508e-38, PT ;  /* 0x008000001200780b */ /* 0x000fd60003f6e000 */
[----:B------:R-:W-:-:S04]  /*0380*/  @P2 FMUL R18, R18, 0.25 ;  /* 0x3e80000012122820 */ /* 0x000fc80000400000 */
[----:B------:R-:W-:-:S06]  /*0390*/  @!P3 FMUL R18, R18, 16777216 ;  /* 0x4b8000001212b820 */ /* 0x000fcc0000400000 */
[----:B------:R-:W0:Y:S01]  /*03a0*/  MUFU.RCP R18, R18 ;  /* 0x0000001200127308 */ /* 0x000e220000001000 */
[----:B-1----:R-:W-:Y:S02]  /*03b0*/  FSEL R11, R2, 1, P2 ;  /* 0x3f800000020b7808 */ /* 0x002fe40001000000 */
[----:B------:R-:W1:Y:S01]  /*03c0*/  LDC.64 R2, c[0x0][0x248] ;  /* 0x00009200ff027b82 */ /* 0x000e620000000a00 */
[----:B--2---:R-:W-:Y:S02]  /*03d0*/  SEL R7, R7, RZ, !P0 ;  /* 0x000000ff07077207 */ /* 0x004fe40004000000 */
[----:B----4-:R-:W-:Y:S01]  /*03e0*/  @P0 SEL R7, R6, RZ, P1 ;  /* 0x000000ff06070207 */ /* 0x010fe20000800000 */
[----:B------:R-:W-:-:S04]  /*03f0*/  @!P3 FMUL R11, R11, 16777216 ;  /* 0x4b8000000b0bb820 */ /* 0x000fc80000400000 */
[----:B------:R-:W-:Y:S01]  /*0400*/  FADD R16, -R16, R7 ;  /* 0x0000000710107221 */ /* 0x000fe20000000100 */
[----:B0-----:R-:W-:-:S04]  /*0410*/  FMUL R11, R18, R11 ;  /* 0x0000000b120b7220 */ /* 0x001fc80000400000 */
[----:B------:R-:W-:-:S04]  /*0420*/  FMUL R11, R16, R11 ;  /* 0x0000000b100b7220 */ /* 0x000fc80000400000 */
[----:B-----5:R-:W-:-:S05]  /*0430*/  FFMA R9, R10, R11, R9 ;  /* 0x0000000b0a097223 */ /* 0x020fca0000000009 */
[----:B------:R-:W-:Y:S01]  /*0440*/  FSETP.GEU.AND P0, PT, R9, RZ, PT ;  /* 0x000000ff0900720b */ /* 0x000fe20003f0e000 */
[----:B-1----:R-:W-:-:S03]  /*0450*/  IMAD.WIDE R2, R0, 0x4, R2 ;  /* 0x0000000400027825 */ /* 0x002fc600078e0202 */
[----:B------:R-:W-:Y:S01]  /*0460*/  FSEL R9, R9, RZ, P0 ;  /* 0x000000ff09097208 */ /* 0x000fe20000000000 */
[----:B------:R-:W-:Y:S04]  /*0470*/  STG.E desc[UR4][R4.64], R7 ;  /* 0x0000000704007986 */ /* 0x000fe8000c101904 */
[----:B------:R-:W-:Y:S01]  /*0480*/  STG.E desc[UR4][R2.64], R9 ;  /* 0x0000000902007986 */ /* 0x000fe2000c101904 */
[----:B------:R-:W-:Y:S05]  /*0490*/  EXIT ;  /* 0x000000000000794d */ /* 0x000fea0003800000 */
.L_x_0:
[----:B------:R-:W-:-:S00]  /*04a0*/  BRA `(.L_x_0) ;  /* 0xfffffffc00fc7947 */ /* 0x000fc0000383ffff */
[----:B------:R-:W-:-:S00]  /*04b0*/  NOP ;  /* 0x0000000000007918 */ /* 0x000fc00000000000 */
        /* <DEDUP_REMOVED lines=12> */
.L_x_1:


//--------------------- .nv.global.init           --------------------------
	.section	.nv.global.init,"aw",@progbits
.nv.global.init:
	.type		_$_str,@object
	.size		_$_str,(_$_str_$_2 - _$_str)
_$_str:
        /*0000*/ 	.byte	0x5f, 0x5f, 0x43, 0x55, 0x44, 0x41, 0x5f, 0x46, 0x54, 0x5a, 0x00
	.type		_$_str_$_2,@object
	.size		_$_str_$_2,(.L_1 - _$_str_$_2)
_$_str_$_2:
        /*000b*/ 	.byte	0x5f, 0x5f, 0x43, 0x55, 0x44, 0x41, 0x5f, 0x50, 0x52, 0x45, 0x43, 0x5f, 0x53, 0x51, 0x52, 0x54
        /*001b*/ 	.byte	0x00
.L_1:


//--------------------- .nv.constant0.triton_poi_fused__native_batch_norm_legit_no_training_cat_relu_29 --------------------------
	.section	.nv.constant0.triton_poi_fused__native_batch_norm_legit_no_training_cat_relu_29,"a",@progbits
	.sectionflags	@""
	.align	4
.nv.constant0.triton_poi_fused__native_batch_norm_legit_no_training_cat_relu_29:
	.zero		596
